//
// Generated by NVIDIA NVVM Compiler
//
// Compiler Build ID: CL-36424714
// Cuda compilation tools, release 13.0, V13.0.88
// Based on NVVM 20.0.0
//

.version 9.0
.target sm_100
.address_size 64

	// .globl	_Z6squarePii

.visible .entry _Z6squarePii(
	.param .u64 .ptr .align 1 _Z6squarePii_param_0,
	.param .u32 _Z6squarePii_param_1
)
{
	.reg .pred 	%p<7>;
	.reg .b32 	%r<41>;
	.reg .b64 	%rd<11>;

	ld.param.u64 	%rd2, [_Z6squarePii_param_0];
	ld.param.u32 	%r12, [_Z6squarePii_param_1];
	cvta.to.global.u64 	%rd1, %rd2;
	mov.u32 	%r13, %ctaid.x;
	mov.u32 	%r14, %ntid.x;
	mov.u32 	%r15, %tid.x;
	mad.lo.s32 	%r39, %r13, %r14, %r15;
	mov.u32 	%r16, %nctaid.x;
	mul.lo.s32 	%r2, %r14, %r16;
	setp.ge.s32 	%p1, %r39, %r12;
	@%p1 bra 	$L__BB0_7;
	add.s32 	%r17, %r39, %r2;
	max.s32 	%r18, %r12, %r17;
	setp.lt.s32 	%p2, %r17, %r12;
	selp.u32 	%r19, 1, 0, %p2;
	add.s32 	%r20, %r17, %r19;
	sub.s32 	%r21, %r18, %r20;
	div.u32 	%r22, %r21, %r2;
	add.s32 	%r3, %r22, %r19;
	and.b32  	%r23, %r3, 3;
	setp.eq.s32 	%p3, %r23, 3;
	@%p3 bra 	$L__BB0_4;
	add.s32 	%r24, %r3, 1;
	and.b32  	%r25, %r24, 3;
	neg.s32 	%r37, %r25;
$L__BB0_3:
	.pragma "nounroll";
	mul.wide.s32 	%rd3, %r39, 4;
	add.s64 	%rd4, %rd1, %rd3;
	ld.global.u32 	%r26, [%rd4];
	mul.lo.s32 	%r27, %r26, %r26;
	st.global.u32 	[%rd4], %r27;
	add.s32 	%r39, %r39, %r2;
	add.s32 	%r37, %r37, 1;
	setp.ne.s32 	%p4, %r37, 0;
	@%p4 bra 	$L__BB0_3;
$L__BB0_4:
	setp.lt.u32 	%p5, %r3, 3;
	@%p5 bra 	$L__BB0_7;
	mul.wide.s32 	%rd7, %r2, 4;
	shl.b32 	%r36, %r2, 2;
$L__BB0_6:
	mul.wide.s32 	%rd5, %r39, 4;
	add.s64 	%rd6, %rd1, %rd5;
	ld.global.u32 	%r28, [%rd6];
	mul.lo.s32 	%r29, %r28, %r28;
	st.global.u32 	[%rd6], %r29;
	add.s64 	%rd8, %rd6, %rd7;
	ld.global.u32 	%r30, [%rd8];
	mul.lo.s32 	%r31, %r30, %r30;
	st.global.u32 	[%rd8], %r31;
	add.s64 	%rd9, %rd8, %rd7;
	ld.global.u32 	%r32, [%rd9];
	mul.lo.s32 	%r33, %r32, %r32;
	st.global.u32 	[%rd9], %r33;
	add.s64 	%rd10, %rd9, %rd7;
	ld.global.u32 	%r34, [%rd10];
	mul.lo.s32 	%r35, %r34, %r34;
	st.global.u32 	[%rd10], %r35;
	add.s32 	%r39, %r36, %r39;
	setp.lt.s32 	%p6, %r39, %r12;
	@%p6 bra 	$L__BB0_6;
$L__BB0_7:
	ret;

}


// ===== COMPILED SASS (sm_100) =====

	.target	sm_100

	.elftype	@"ET_EXEC"


//--------------------- .note.nv.tkinfo           --------------------------
	.section	.note.nv.tkinfo,"",@"SHT_NOTE"
	.sectionflags	@"SHF_NOTE_NV_TKINFO"
	.tkinfo
        /*0018*/ 	.word	0x00000002
        /*0030*/ 	.string	""
        /*0030*/ 	.string	"ptxas"
        /*0030*/ 	.string	"Cuda compilation tools, release 13.0, V13.0.88"
        /*0030*/ 	.string	"Build cuda_13.0.r13.0/compiler.36424714_0"
        /*0030*/ 	.string	"-arch sm_100 -m 64 "



//--------------------- .note.nv.cuinfo           --------------------------
	.section	.note.nv.cuinfo,"",@"SHT_NOTE"
	.sectionflags	@"SHF_NOTE_NV_CUINFO"
        /*0018*/ 	.short	0x0002
        /*001a*/ 	.short	0x0064
        /*001c*/ 	.short	0x0082
	.zero		2


//--------------------- .nv.info                  --------------------------
	.section	.nv.info,"",@"SHT_CUDA_INFO"
	.align	4


	//----- nvinfo : EIATTR_REGCOUNT
	.align		4
        /*0000*/ 	.byte	0x04, 0x2f
        /*0002*/ 	.short	(.L_1 - .L_0)
	.align		4
.L_0:
        /*0004*/ 	.word	index@(_Z6squarePii)
        /*0008*/ 	.word	0x00000018


	//----- nvinfo : EIATTR_FRAME_SIZE
	.align		4
.L_1:
        /*000c*/ 	.byte	0x04, 0x11
        /*000e*/ 	.short	(.L_3 - .L_2)
	.align		4
.L_2:
        /*0010*/ 	.word	index@(_Z6squarePii)
        /*0014*/ 	.word	0x00000000


	//----- nvinfo : EIATTR_MIN_STACK_SIZE
	.align		4
.L_3:
        /*0018*/ 	.byte	0x04, 0x12
        /*001a*/ 	.short	(.L_5 - .L_4)
	.align		4
.L_4:
        /*001c*/ 	.word	index@(_Z6squarePii)
        /*0020*/ 	.word	0x00000000
.L_5:


//--------------------- .nv.compat                --------------------------
	.section	.nv.compat,"",@"SHT_CUDA_COMPAT_INFO"
	.align	4
        /*0000*/ 	.byte	0x02, 0x09, 0x00, 0x00, 0x02, 0x02, 0x01, 0x00, 0x02, 0x05, 0x05, 0x00, 0x03, 0x07, 0x01, 0x01
        /*0010*/ 	.byte	0x02, 0x03, 0x00, 0x00, 0x02, 0x06, 0x01, 0x00, 0x04, 0x0b, 0x08, 0x00, 0x09, 0x00, 0x00, 0x00
        /*0020*/ 	.byte	0x00, 0x00, 0x00, 0x00


//--------------------- .nv.info._Z6squarePii     --------------------------
	.section	.nv.info._Z6squarePii,"",@"SHT_CUDA_INFO"
	.sectionflags	@""
	.align	4


	//----- nvinfo : EIATTR_CUDA_API_VERSION
	.align		4
        /*0000*/ 	.byte	0x04, 0x37
        /*0002*/ 	.short	(.L_7 - .L_6)
.L_6:
        /*0004*/ 	.word	0x00000082


	//----- nvinfo : EIATTR_KPARAM_INFO
	.align		4
.L_7:
        /*0008*/ 	.byte	0x04, 0x17
        /*000a*/ 	.short	(.L_9 - .L_8)
.L_8:
        /*000c*/ 	.word	0x00000000
        /*0010*/ 	.short	0x0001
        /*0012*/ 	.short	0x0008
        /*0014*/ 	.byte	0x00, 0xf0, 0x11, 0x00


	//----- nvinfo : EIATTR_KPARAM_INFO
	.align		4
.L_9:
        /*0018*/ 	.byte	0x04, 0x17
        /*001a*/ 	.short	(.L_11 - .L_10)
.L_10:
        /*001c*/ 	.word	0x00000000
        /*0020*/ 	.short	0x0000
        /*0022*/ 	.short	0x0000
        /*0024*/ 	.byte	0x00, 0xf5, 0x21, 0x00


	//----- nvinfo : EIATTR_SPARSE_MMA_MASK
	.align		4
.L_11:
        /*0028*/ 	.byte	0x03, 0x50
        /*002a*/ 	.short	0x0000


	//----- nvinfo : EIATTR_MAXREG_COUNT
	.align		4
        /*002c*/ 	.byte	0x03, 0x1b
        /*002e*/ 	.short	0x00ff


	//----- nvinfo : EIATTR_MERCURY_ISA_VERSION
	.align		4
        /*0030*/ 	.byte	0x03, 0x5f
        /*0032*/ 	.short	0x0101


	//----- nvinfo : EIATTR_VRC_CTA_INIT_COUNT
	.align		4
        /*0034*/ 	.byte	0x02, 0x4a
	.zero		1
	.zero		1


	//----- nvinfo : EIATTR_EXIT_INSTR_OFFSETS
	.align		4
        /*0038*/ 	.byte	0x04, 0x1c
        /*003a*/ 	.short	(.L_13 - .L_12)


	//   ....[0]....
.L_12:
        /*003c*/ 	.word	0x00000090


	//   ....[1]....
        /*0040*/ 	.word	0x00000360


	//   ....[2]....
        /*0044*/ 	.word	0x000004a0


	//----- nvinfo : EIATTR_CRS_STACK_SIZE
	.align		4
.L_13:
        /*0048*/ 	.byte	0x04, 0x1e
        /*004a*/ 	.short	(.L_15 - .L_14)
.L_14:
        /*004c*/ 	.word	0x00000000


	//----- nvinfo : EIATTR_CBANK_PARAM_SIZE
	.align		4
.L_15:
        /*0050*/ 	.byte	0x03, 0x19
        /*0052*/ 	.short	0x000c


	//----- nvinfo : EIATTR_PARAM_CBANK
	.align		4
        /*0054*/ 	.byte	0x04, 0x0a
        /*0056*/ 	.short	(.L_17 - .L_16)
	.align		4
.L_16:
        /*0058*/ 	.word	index@(.nv.constant0._Z6squarePii)
        /*005c*/ 	.short	0x0380
        /*005e*/ 	.short	0x000c


	//----- nvinfo : EIATTR_SW_WAR
	.align		4
.L_17:
        /*0060*/ 	.byte	0x04, 0x36
        /*0062*/ 	.short	(.L_19 - .L_18)
.L_18:
        /*0064*/ 	.word	0x00000008
.L_19:


//--------------------- .nv.callgraph             --------------------------
	.section	.nv.callgraph,"",@"SHT_CUDA_CALLGRAPH"
	.align	4
	.sectionentsize	8
	.align		4
        /*0000*/ 	.word	0x00000000
	.align		4
        /*0004*/ 	.word	0xffffffff
	.align		4
        /*0008*/ 	.word	0x00000000
	.align		4
        /*000c*/ 	.word	0xfffffffe
	.align		4
        /*0010*/ 	.word	0x00000000
	.align		4
        /*0014*/ 	.word	0xfffffffd
	.align		4
        /*0018*/ 	.word	0x00000000
	.align		4
        /*001c*/ 	.word	0xfffffffc


//--------------------- .text._Z6squarePii        --------------------------
	.section	.text._Z6squarePii,"ax",@progbits
	.align	128
        .global         _Z6squarePii
        .type           _Z6squarePii,@function
        .size           _Z6squarePii,(.L_x_5 - _Z6squarePii)
        .other          _Z6squarePii,@"STO_CUDA_ENTRY STV_DEFAULT"
_Z6squarePii:
.text._Z6squarePii:
[----:B------:R-:W-:Y:S01]  /*0000*/  LDC R1, c[0x0][0x37c] ;  /* 0x0000df00ff017b82 */ /* 0x000fe20000000800 */
[----:B------:R-:W0:Y:S07]  /*0010*/  S2R R5, SR_TID.X ;  /* 0x0000000000057919 */ /* 0x000e2e0000002100 */
[----:B------:R-:W0:Y:S01]  /*0020*/  S2UR UR4, SR_CTAID.X ;  /* 0x00000000000479c3 */ /* 0x000e220000002500 */
[----:B------:R-:W1:Y:S07]  /*0030*/  LDCU UR6, c[0x0][0x388] ;  /* 0x00007100ff0677ac */ /* 0x000e6e0008000800 */
[----:B------:R-:W0:Y:S01]  /*0040*/  LDC R0, c[0x0][0x360] ;  /* 0x0000d800ff007b82 */ /* 0x000e220000000800 */
[----:B------:R-:W2:Y:S01]  /*0050*/  LDCU UR5, c[0x0][0x370] ;  /* 0x00006e00ff0577ac */ /* 0x000ea20008000800 */
[----:B0-----:R-:W-:-:S02]  /*0060*/  IMAD R5, R0, UR4, R5 ;  /* 0x0000000400057c24 */ /* 0x001fc4000f8e0205 */
[----:B--2---:R-:W-:-:S03]  /*0070*/  IMAD R0, R0, UR5, RZ ;  /* 0x0000000500007c24 */ /* 0x004fc6000f8e02ff */
[----:B-1----:R-:W-:-:S13]  /*0080*/  ISETP.GE.AND P0, PT, R5, UR6, PT ;  /* 0x0000000605007c0c */ /* 0x002fda000bf06270 */
[----:B------:R-:W-:Y:S05]  /*0090*/  @P0 EXIT ;  /* 0x000000000000094d */ /* 0x000fea0003800000 */
[----:B------:R-:W0:Y:S01]  /*00a0*/  I2F.U32.RP R8, R0 ;  /* 0x0000000000087306 */ /* 0x000e220000209000 */
[C---:B------:R-:W-:Y:S01]  /*00b0*/  IADD3 R4, PT, PT, R0.reuse, R5, RZ ;  /* 0x0000000500047210 */ /* 0x040fe20007ffe0ff */
[----:B------:R-:W-:Y:S01]  /*00c0*/  IMAD.MOV R9, RZ, RZ, -R0 ;  /* 0x000000ffff097224 */ /* 0x000fe200078e0a00 */
[----:B------:R-:W-:Y:S01]  /*00d0*/  ISETP.NE.U32.AND P2, PT, R0, RZ, PT ;  /* 0x000000ff0000720c */ /* 0x000fe20003f45070 */
[----:B------:R-:W1:Y:S01]  /*00e0*/  LDCU.64 UR4, c[0x0][0x358] ;  /* 0x00006b00ff0477ac */ /* 0x000e620008000a00 */
[C---:B------:R-:W-:Y:S01]  /*00f0*/  ISETP.GE.AND P0, PT, R4.reuse, UR6, PT ;  /* 0x0000000604007c0c */ /* 0x040fe2000bf06270 */
[----:B------:R-:W-:Y:S01]  /*0100*/  BSSY.RECONVERGENT B0, `(.L_x_0) ;  /* 0x0000025000007945 */ /* 0x000fe20003800200 */
[----:B------:R-:W-:Y:S02]  /*0110*/  VIMNMX R7, PT, PT, R4, UR6, !PT ;  /* 0x0000000604077c48 */ /* 0x000fe4000ffe0100 */
[----:B------:R-:W-:-:S04]  /*0120*/  SEL R6, RZ, 0x1, P0 ;  /* 0x00000001ff067807 */ /* 0x000fc80000000000 */
[----:B------:R-:W-:Y:S01]  /*0130*/  IADD3 R7, PT, PT, R7, -R4, -R6 ;  /* 0x8000000407077210 */ /* 0x000fe20007ffe806 */
[----:B0-----:R-:W0:Y:S02]  /*0140*/  MUFU.RCP R8, R8 ;  /* 0x0000000800087308 */ /* 0x001e240000001000 */
[----:B0-----:R-:W-:-:S06]  /*0150*/  IADD3 R2, PT, PT, R8, 0xffffffe, RZ ;  /* 0x0ffffffe08027810 */ /* 0x001fcc0007ffe0ff */
[----:B------:R0:W2:Y:S02]  /*0160*/  F2I.FTZ.U32.TRUNC.NTZ R3, R2 ;  /* 0x0000000200037305 */ /* 0x0000a4000021f000 */
[----:B0-----:R-:W-:Y:S02]  /*0170*/  IMAD.MOV.U32 R2, RZ, RZ, RZ ;  /* 0x000000ffff027224 */ /* 0x001fe400078e00ff */
[----:B--2---:R-:W-:-:S04]  /*0180*/  IMAD R9, R9, R3, RZ ;  /* 0x0000000309097224 */ /* 0x004fc800078e02ff */
[----:B------:R-:W-:-:S06]  /*0190*/  IMAD.HI.U32 R8, R3, R9, R2 ;  /* 0x0000000903087227 */ /* 0x000fcc00078e0002 */
[----:B------:R-:W-:-:S05]  /*01a0*/  IMAD.HI.U32 R9, R8, R7, RZ ;  /* 0x0000000708097227 */ /* 0x000fca00078e00ff */
[----:B------:R-:W-:-:S05]  /*01b0*/  IADD3 R2, PT, PT, -R9, RZ, RZ ;  /* 0x000000ff09027210 */ /* 0x000fca0007ffe1ff */
[----:B------:R-:W-:Y:S02]  /*01c0*/  IMAD R7, R0, R2, R7 ;  /* 0x0000000200077224 */ /* 0x000fe400078e0207 */
[----:B------:R-:W0:Y:S03]  /*01d0*/  LDC.64 R2, c[0x0][0x380] ;  /* 0x0000e000ff027b82 */ /* 0x000e260000000a00 */
[----:B------:R-:W-:-:S13]  /*01e0*/  ISETP.GE.U32.AND P0, PT, R7, R0, PT ;  /* 0x000000000700720c */ /* 0x000fda0003f06070 */
[----:B------:R-:W-:Y:S01]  /*01f0*/  @P0 IMAD.IADD R7, R7, 0x1, -R0 ;  /* 0x0000000107070824 */ /* 0x000fe200078e0a00 */
[----:B------:R-:W-:-:S04]  /*0200*/  @P0 IADD3 R9, PT, PT, R9, 0x1, RZ ;  /* 0x0000000109090810 */ /* 0x000fc80007ffe0ff */
[----:B------:R-:W-:-:S13]  /*0210*/  ISETP.GE.U32.AND P1, PT, R7, R0, PT ;  /* 0x000000000700720c */ /* 0x000fda0003f26070 */
[----:B------:R-:W-:Y:S01]  /*0220*/  @P1 VIADD R9, R9, 0x1 ;  /* 0x0000000109091836 */ /* 0x000fe20000000000 */
[----:B------:R-:W-:-:S04]  /*0230*/  @!P2 LOP3.LUT R9, RZ, R0, RZ, 0x33, !PT ;  /* 0x00000000ff09a212 */ /* 0x000fc800078e33ff */
[----:B------:R-:W-:-:S04]  /*0240*/  IADD3 R4, PT, PT, R6, R9, RZ ;  /* 0x0000000906047210 */ /* 0x000fc80007ffe0ff */
[C---:B------:R-:W-:Y:S02]  /*0250*/  LOP3.LUT R6, R4.reuse, 0x3, RZ, 0xc0, !PT ;  /* 0x0000000304067812 */ /* 0x040fe400078ec0ff */
[----:B------:R-:W-:Y:S02]  /*0260*/  ISETP.GE.U32.AND P1, PT, R4, 0x3, PT ;  /* 0x000000030400780c */ /* 0x000fe40003f26070 */
[----:B------:R-:W-:-:S13]  /*0270*/  ISETP.NE.AND P0, PT, R6, 0x3, PT ;  /* 0x000000030600780c */ /* 0x000fda0003f05270 */
[----:B01----:R-:W-:Y:S05]  /*0280*/  @!P0 BRA `(.L_x_1) ;  /* 0x0000000000308947 */ /* 0x003fea0003800000 */
[----:B------:R-:W0:Y:S01]  /*0290*/  LDC.64 R8, c[0x0][0x380] ;  /* 0x0000e000ff087b82 */ /* 0x000e220000000a00 */
[----:B------:R-:W-:-:S05]  /*02a0*/  VIADD R4, R4, 0x1 ;  /* 0x0000000104047836 */ /* 0x000fca0000000000 */
[----:B------:R-:W-:-:S04]  /*02b0*/  LOP3.LUT R4, R4, 0x3, RZ, 0xc0, !PT ;  /* 0x0000000304047812 */ /* 0x000fc800078ec0ff */
[----:B------:R-:W-:-:S07]  /*02c0*/  IADD3 R4, PT, PT, -R4, RZ, RZ ;  /* 0x000000ff04047210 */ /* 0x000fce0007ffe1ff */
.L_x_2:
[----:B01----:R-:W-:-:S05]  /*02d0*/  IMAD.WIDE R6, R5, 0x4, R8 ;  /* 0x0000000405067825 */ /* 0x003fca00078e0208 */
[----:B------:R-:W2:Y:S01]  /*02e0*/  LDG.E R10, desc[UR4][R6.64] ;  /* 0x00000004060a7981 */ /* 0x000ea2000c1e1900 */
[----:B------:R-:W-:Y:S01]  /*02f0*/  VIADD R4, R4, 0x1 ;  /* 0x0000000104047836 */ /* 0x000fe20000000000 */
[----:B------:R-:W-:-:S04]  /*0300*/  IADD3 R5, PT, PT, R0, R5, RZ ;  /* 0x0000000500057210 */ /* 0x000fc80007ffe0ff */
[----:B------:R-:W-:Y:S01]  /*0310*/  ISETP.NE.AND P0, PT, R4, RZ, PT ;  /* 0x000000ff0400720c */ /* 0x000fe20003f05270 */
[----:B--2---:R-:W-:-:S05]  /*0320*/  IMAD R11, R10, R10, RZ ;  /* 0x0000000a0a0b7224 */ /* 0x004fca00078e02ff */
[----:B------:R1:W-:Y:S07]  /*0330*/  STG.E desc[UR4][R6.64], R11 ;  /* 0x0000000b06007986 */ /* 0x0003ee000c101904 */
[----:B------:R-:W-:Y:S05]  /*0340*/  @P0 BRA `(.L_x_2) ;  /* 0xfffffffc00e00947 */ /* 0x000fea000383ffff */
.L_x_1:
[----:B------:R-:W-:Y:S05]  /*0350*/  BSYNC.RECONVERGENT B0 ;  /* 0x0000000000007941 */ /* 0x000fea0003800200 */
.L_x_0:
[----:B------:R-:W-:Y:S05]  /*0360*/  @!P1 EXIT ;  /* 0x000000000000994d */ /* 0x000fea0003800000 */
.L_x_3:
[----:B0-----:R-:W-:-:S05]  /*0370*/  IMAD.WIDE R12, R5, 0x4, R2 ;  /* 0x00000004050c7825 */ /* 0x001fca00078e0202 */
[----:B------:R-:W2:Y:S01]  /*0380*/  LDG.E R4, desc[UR4][R12.64] ;  /* 0x000000040c047981 */ /* 0x000ea2000c1e1900 */
[----:B-1----:R-:W-:-:S04]  /*0390*/  IMAD.WIDE R6, R0, 0x4, R12 ;  /* 0x0000000400067825 */ /* 0x002fc800078e020c */
[----:B--2---:R-:W-:-:S05]  /*03a0*/  IMAD R15, R4, R4, RZ ;  /* 0x00000004040f7224 */ /* 0x004fca00078e02ff */
[----:B------:R0:W-:Y:S04]  /*03b0*/  STG.E desc[UR4][R12.64], R15 ;  /* 0x0000000f0c007986 */ /* 0x0001e8000c101904 */
[----:B------:R-:W2:Y:S01]  /*03c0*/  LDG.E R4, desc[UR4][R6.64] ;  /* 0x0000000406047981 */ /* 0x000ea2000c1e1900 */
[----:B------:R-:W-:-:S04]  /*03d0*/  IMAD.WIDE R8, R0, 0x4, R6 ;  /* 0x0000000400087825 */ /* 0x000fc800078e0206 */
[----:B--2---:R-:W-:-:S05]  /*03e0*/  IMAD R17, R4, R4, RZ ;  /* 0x0000000404117224 */ /* 0x004fca00078e02ff */
[----:B------:R0:W-:Y:S04]  /*03f0*/  STG.E desc[UR4][R6.64], R17 ;  /* 0x0000001106007986 */ /* 0x0001e8000c101904 */
[----:B------:R-:W2:Y:S01]  /*0400*/  LDG.E R4, desc[UR4][R8.64] ;  /* 0x0000000408047981 */ /* 0x000ea2000c1e1900 */
[----:B------:R-:W-:-:S04]  /*0410*/  IMAD.WIDE R10, R0, 0x4, R8 ;  /* 0x00000004000a7825 */ /* 0x000fc800078e0208 */
[----:B--2---:R-:W-:-:S05]  /*0420*/  IMAD R19, R4, R4, RZ ;  /* 0x0000000404137224 */ /* 0x004fca00078e02ff */
[----:B------:R0:W-:Y:S04]  /*0430*/  STG.E desc[UR4][R8.64], R19 ;  /* 0x0000001308007986 */ /* 0x0001e8000c101904 */
[----:B------:R-:W2:Y:S01]  /*0440*/  LDG.E R4, desc[UR4][R10.64] ;  /* 0x000000040a047981 */ /* 0x000ea2000c1e1900 */
[----:B------:R-:W-:-:S04]  /*0450*/  LEA R5, R0, R5, 0x2 ;  /* 0x0000000500057211 */ /* 0x000fc800078e10ff */
[----:B------:R-:W-:Y:S01]  /*0460*/  ISETP.GE.AND P0, PT, R5, UR6, PT ;  /* 0x0000000605007c0c */ /* 0x000fe2000bf06270 */
[----:B--2---:R-:W-:-:S05]  /*0470*/  IMAD R21, R4, R4, RZ ;  /* 0x0000000404157224 */ /* 0x004fca00078e02ff */
[----:B------:R0:W-:Y:S07]  /*0480*/  STG.E desc[UR4][R10.64], R21 ;  /* 0x000000150a007986 */ /* 0x0001ee000c101904 */
[----:B------:R-:W-:Y:S05]  /*0490*/  @!P0 BRA `(.L_x_3) ;  /* 0xfffffffc00b48947 */ /* 0x000fea000383ffff */
[----:B------:R-:W-:Y:S05]  /*04a0*/  EXIT ;  /* 0x000000000000794d */ /* 0x000fea0003800000 */
.L_x_4:
[----:B------:R-:W-:-:S00]  /*04b0*/  BRA `(.L_x_4) ;  /* 0xfffffffc00fc7947 */ /* 0x000fc0000383ffff */
[----:B------:R-:W-:-:S00]  /*04c0*/  NOP ;  /* 0x0000000000007918 */ /* 0x000fc00000000000 */
        /* <DEDUP_REMOVED lines=11> */
.L_x_5:


//--------------------- .nv.shared.reserved.0     --------------------------
	.section	.nv.shared.reserved.0,"aw",@nobits
	.weak		__nv_reservedSMEM_offset_0_alias
	.size		__nv_reservedSMEM_offset_0_alias, 0, 64
	.other		__nv_reservedSMEM_offset_0_alias,@"STO_CUDA_RESERVED_SHARED STV_DEFAULT"
__nv_reservedSMEM_offset_0_alias:
	.zero		0
	.zero		64


//--------------------- .nv.constant0._Z6squarePii --------------------------
	.section	.nv.constant0._Z6squarePii,"a",@progbits
	.sectionflags	@""
	.align	4
.nv.constant0._Z6squarePii:
	.zero		908


//--------------------- SYMBOLS --------------------------

	.type		.nv.reservedSmem.offset0,@object
	.size		.nv.reservedSmem.offset0,0x4
